//
// Generated by NVIDIA NVVM Compiler
//
// Compiler Build ID: CL-36424714
// Cuda compilation tools, release 13.0, V13.0.88
// Based on NVVM 20.0.0
//

.version 9.0
.target sm_100
.address_size 64

	// .globl	_Z5printv
.extern .func  (.param .b32 func_retval0) vprintf
(
	.param .b64 vprintf_param_0,
	.param .b64 vprintf_param_1
)
;
.global .align 1 .b8 $str[55] = {98, 108, 111, 99, 107, 32, 110, 117, 109, 98, 101, 114, 32, 37, 100, 32, 45, 45, 32, 116, 104, 114, 101, 97, 100, 32, 110, 117, 109, 98, 101, 114, 32, 37, 100, 32, 45, 45, 32, 119, 114, 97, 112, 32, 110, 117, 109, 98, 101, 114, 32, 37, 100, 10};

.visible .entry _Z5printv()
{
	.local .align 8 .b8 	__local_depot0[16];
	.reg .b64 	%SP;
	.reg .b64 	%SPL;
	.reg .b32 	%r<6>;
	.reg .b64 	%rd<5>;

	mov.u64 	%SPL, __local_depot0;
	cvta.local.u64 	%SP, %SPL;
	add.u64 	%rd1, %SP, 0;
	add.u64 	%rd2, %SPL, 0;
	mov.u32 	%r1, %ctaid.x;
	mov.u32 	%r2, %tid.x;
	shr.u32 	%r3, %r2, 5;
	st.local.v2.u32 	[%rd2], {%r1, %r2};
	st.local.u32 	[%rd2+8], %r3;
	mov.u64 	%rd3, $str;
	cvta.global.u64 	%rd4, %rd3;
	{ // callseq 0, 0
	.param .b64 param0;
	st.param.b64 	[param0], %rd4;
	.param .b64 param1;
	st.param.b64 	[param1], %rd1;
	.param .b32 retval0;
	call.uni (retval0), 
	vprintf, 
	(
	param0, 
	param1
	);
	ld.param.b32 	%r4, [retval0];
	} // callseq 0
	ret;

}


// ===== COMPILED SASS (sm_100) =====

	.target	sm_100

	.elftype	@"ET_EXEC"


//--------------------- .note.nv.tkinfo           --------------------------
	.section	.note.nv.tkinfo,"",@"SHT_NOTE"
	.sectionflags	@"SHF_NOTE_NV_TKINFO"
	.tkinfo
        /*0018*/ 	.word	0x00000002
        /*0030*/ 	.string	""
        /*0030*/ 	.string	"ptxas"
        /*0030*/ 	.string	"Cuda compilation tools, release 13.0, V13.0.88"
        /*0030*/ 	.string	"Build cuda_13.0.r13.0/compiler.36424714_0"
        /*0030*/ 	.string	"-arch sm_100 -m 64 "



//--------------------- .note.nv.cuinfo           --------------------------
	.section	.note.nv.cuinfo,"",@"SHT_NOTE"
	.sectionflags	@"SHF_NOTE_NV_CUINFO"
        /*0018*/ 	.short	0x0002
        /*001a*/ 	.short	0x0064
        /*001c*/ 	.short	0x0082
	.zero		2


//--------------------- .nv.info                  --------------------------
	.section	.nv.info,"",@"SHT_CUDA_INFO"
	.align	4


	//----- nvinfo : EIATTR_REGCOUNT
	.align		4
        /*0000*/ 	.byte	0x04, 0x2f
        /*0002*/ 	.short	(.L_2 - .L_1)
	.align		4
.L_1:
        /*0004*/ 	.word	index@(_Z5printv)
        /*0008*/ 	.word	0x00000018


	//----- nvinfo : EIATTR_FRAME_SIZE
	.align		4
.L_2:
        /*000c*/ 	.byte	0x04, 0x11
        /*000e*/ 	.short	(.L_4 - .L_3)
	.align		4
.L_3:
        /*0010*/ 	.word	index@(_Z5printv)
        /*0014*/ 	.word	0x00000010


	//----- nvinfo : EIATTR_MIN_STACK_SIZE
	.align		4
.L_4:
        /*0018*/ 	.byte	0x04, 0x12
        /*001a*/ 	.short	(.L_6 - .L_5)
	.align		4
.L_5:
        /*001c*/ 	.word	index@(_Z5printv)
        /*0020*/ 	.word	0x00000010
.L_6:


//--------------------- .nv.compat                --------------------------
	.section	.nv.compat,"",@"SHT_CUDA_COMPAT_INFO"
	.align	4
        /*0000*/ 	.byte	0x02, 0x09, 0x00, 0x00, 0x02, 0x02, 0x01, 0x00, 0x02, 0x05, 0x05, 0x00, 0x03, 0x07, 0x01, 0x01
        /*0010*/ 	.byte	0x02, 0x03, 0x00, 0x00, 0x02, 0x06, 0x01, 0x00, 0x04, 0x0b, 0x08, 0x00, 0x09, 0x00, 0x00, 0x00
        /*0020*/ 	.byte	0x00, 0x00, 0x00, 0x00


//--------------------- .nv.info._Z5printv        --------------------------
	.section	.nv.info._Z5printv,"",@"SHT_CUDA_INFO"
	.sectionflags	@""
	.align	4


	//----- nvinfo : EIATTR_CUDA_API_VERSION
	.align		4
        /*0000*/ 	.byte	0x04, 0x37
        /*0002*/ 	.short	(.L_8 - .L_7)
.L_7:
        /*0004*/ 	.word	0x00000082


	//----- nvinfo : EIATTR_SPARSE_MMA_MASK
	.align		4
.L_8:
        /*0008*/ 	.byte	0x03, 0x50
        /*000a*/ 	.short	0x0000


	//----- nvinfo : EIATTR_MAXREG_COUNT
	.align		4
        /*000c*/ 	.byte	0x03, 0x1b
        /*000e*/ 	.short	0x00ff


	//----- nvinfo : EIATTR_EXTERNS
	.align		4
        /*0010*/ 	.byte	0x04, 0x0f
        /*0012*/ 	.short	(.L_10 - .L_9)


	//   ....[0]....
	.align		4
.L_9:
        /*0014*/ 	.word	index@(vprintf)


	//----- nvinfo : EIATTR_MERCURY_ISA_VERSION
	.align		4
.L_10:
        /*0018*/ 	.byte	0x03, 0x5f
        /*001a*/ 	.short	0x0101


	//----- nvinfo : EIATTR_VRC_CTA_INIT_COUNT
	.align		4
        /*001c*/ 	.byte	0x02, 0x4a
	.zero		1
	.zero		1


	//----- nvinfo : EIATTR_SYSCALL_OFFSETS
	.align		4
        /*0020*/ 	.byte	0x04, 0x46
        /*0022*/ 	.short	(.L_12 - .L_11)


	//   ....[0]....
.L_11:
        /*0024*/ 	.word	0x00000110


	//----- nvinfo : EIATTR_EXIT_INSTR_OFFSETS
	.align		4
.L_12:
        /*0028*/ 	.byte	0x04, 0x1c
        /*002a*/ 	.short	(.L_14 - .L_13)


	//   ....[0]....
.L_13:
        /*002c*/ 	.word	0x00000120


	//----- nvinfo : EIATTR_SW_WAR
	.align		4
.L_14:
        /*0030*/ 	.byte	0x04, 0x36
        /*0032*/ 	.short	(.L_16 - .L_15)
.L_15:
        /*0034*/ 	.word	0x00000008
.L_16:


//--------------------- .nv.callgraph             --------------------------
	.section	.nv.callgraph,"",@"SHT_CUDA_CALLGRAPH"
	.align	4
	.sectionentsize	8
	.align		4
        /*0000*/ 	.word	0x00000000
	.align		4
        /*0004*/ 	.word	0xffffffff
	.align		4
        /*0008*/ 	.word	index@(_Z5printv)
	.align		4
        /*000c*/ 	.word	index@(vprintf)
	.align		4
        /*0010*/ 	.word	0x00000000
	.align		4
        /*0014*/ 	.word	0xfffffffe
	.align		4
        /*0018*/ 	.word	0x00000000
	.align		4
        /*001c*/ 	.word	0xfffffffd
	.align		4
        /*0020*/ 	.word	0x00000000
	.align		4
        /*0024*/ 	.word	0xfffffffc


//--------------------- .nv.constant4             --------------------------
	.section	.nv.constant4,"a",@progbits
	.align	8
	.align		8
.nv.constant4:
        /*0000*/ 	.dword	vprintf
	.align		8
        /*0008*/ 	.dword	$str


//--------------------- .text._Z5printv           --------------------------
	.section	.text._Z5printv,"ax",@progbits
	.align	128
        .global         _Z5printv
        .type           _Z5printv,@function
        .size           _Z5printv,(.L_x_2 - _Z5printv)
        .other          _Z5printv,@"STO_CUDA_ENTRY STV_DEFAULT"
_Z5printv:
.text._Z5printv:
[----:B------:R-:W0:Y:S01]  /*0000*/  LDC R1, c[0x0][0x37c] ;  /* 0x0000df00ff017b82 */ /* 0x000e220000000800 */
[----:B------:R-:W1:Y:S01]  /*0010*/  S2R R9, SR_TID.X ;  /* 0x0000000000097919 */ /* 0x000e620000002100 */
[----:B------:R-:W-:Y:S01]  /*0020*/  MOV R2, 0x0 ;  /* 0x0000000000027802 */ /* 0x000fe20000000f00 */
[----:B0-----:R-:W-:Y:S01]  /*0030*/  VIADD R1, R1, 0xfffffff0 ;  /* 0xfffffff001017836 */ /* 0x001fe20000000000 */
[----:B------:R-:W0:Y:S01]  /*0040*/  LDCU UR4, c[0x0][0x2f8] ;  /* 0x00005f00ff0477ac */ /* 0x000e220008000800 */
[----:B------:R-:W2:Y:S03]  /*0050*/  S2R R8, SR_CTAID.X ;  /* 0x0000000000087919 */ /* 0x000ea60000002500 */
[----:B------:R-:W3:Y:S01]  /*0060*/  LDC.64 R2, c[0x4][R2] ;  /* 0x0100000002027b82 */ /* 0x000ee20000000a00 */
[----:B------:R-:W4:Y:S01]  /*0070*/  LDCU.64 UR6, c[0x4][0x8] ;  /* 0x01000100ff0677ac */ /* 0x000f220008000a00 */
[----:B------:R-:W5:Y:S01]  /*0080*/  LDCU UR5, c[0x0][0x2fc] ;  /* 0x00005f80ff0577ac */ /* 0x000f620008000800 */
[----:B0-----:R-:W-:Y:S01]  /*0090*/  IADD3 R6, P0, PT, R1, UR4, RZ ;  /* 0x0000000401067c10 */ /* 0x001fe2000ff1e0ff */
[----:B----4-:R-:W-:-:S02]  /*00a0*/  IMAD.U32 R4, RZ, RZ, UR6 ;  /* 0x00000006ff047e24 */ /* 0x010fc4000f8e00ff */
[----:B------:R-:W-:Y:S02]  /*00b0*/  IMAD.U32 R5, RZ, RZ, UR7 ;  /* 0x00000007ff057e24 */ /* 0x000fe4000f8e00ff */
[----:B-----5:R-:W-:Y:S01]  /*00c0*/  IMAD.X R7, RZ, RZ, UR5, P0 ;  /* 0x00000005ff077e24 */ /* 0x020fe200080e06ff */
[----:B-1----:R-:W-:Y:S01]  /*00d0*/  SHF.R.U32.HI R0, RZ, 0x5, R9 ;  /* 0x00000005ff007819 */ /* 0x002fe20000011609 */
[----:B--2---:R0:W-:Y:S04]  /*00e0*/  STL.64 [R1], R8 ;  /* 0x0000000801007387 */ /* 0x0041e80000100a00 */
[----:B------:R0:W-:Y:S02]  /*00f0*/  STL [R1+0x8], R0 ;  /* 0x0000080001007387 */ /* 0x0001e40000100800 */
[----:B------:R-:W-:-:S07]  /*0100*/  LEPC R20, `(.L_x_0) ;  /* 0x000000001014794e */ /* 0x000fce0000000000 */
[----:B0--3--:R-:W-:Y:S05]  /*0110*/  CALL.ABS.NOINC R2 ;  /* 0x0000000002007343 */ /* 0x009fea0003c00000 */
.L_x_0:
[----:B------:R-:W-:Y:S05]  /*0120*/  EXIT ;  /* 0x000000000000794d */ /* 0x000fea0003800000 */
.L_x_1:
[----:B------:R-:W-:-:S00]  /*0130*/  BRA `(.L_x_1) ;  /* 0xfffffffc00fc7947 */ /* 0x000fc0000383ffff */
[----:B------:R-:W-:-:S00]  /*0140*/  NOP ;  /* 0x0000000000007918 */ /* 0x000fc00000000000 */
        /* <DEDUP_REMOVED lines=11> */
.L_x_2:


//--------------------- .nv.global.init           --------------------------
	.section	.nv.global.init,"aw",@progbits
.nv.global.init:
	.type		$str,@object
	.size		$str,(.L_0 - $str)
$str:
        /*0000*/ 	.byte	0x62, 0x6c, 0x6f, 0x63, 0x6b, 0x20, 0x6e, 0x75, 0x6d, 0x62, 0x65, 0x72, 0x20, 0x25, 0x64, 0x20
        /*0010*/ 	.byte	0x2d, 0x2d, 0x20, 0x74, 0x68, 0x72, 0x65, 0x61, 0x64, 0x20, 0x6e, 0x75, 0x6d, 0x62, 0x65, 0x72
        /*0020*/ 	.byte	0x20, 0x25, 0x64, 0x20, 0x2d, 0x2d, 0x20, 0x77, 0x72, 0x61, 0x70, 0x20, 0x6e, 0x75, 0x6d, 0x62
        /*0030*/ 	.byte	0x65, 0x72, 0x20, 0x25, 0x64, 0x0a, 0x00
.L_0:


//--------------------- .nv.shared.reserved.0     --------------------------
	.section	.nv.shared.reserved.0,"aw",@nobits
	.weak		__nv_reservedSMEM_offset_0_alias
	.size		__nv_reservedSMEM_offset_0_alias, 0, 64
	.other		__nv_reservedSMEM_offset_0_alias,@"STO_CUDA_RESERVED_SHARED STV_DEFAULT"
__nv_reservedSMEM_offset_0_alias:
	.zero		0
	.zero		64


//--------------------- .nv.constant0._Z5printv   --------------------------
	.section	.nv.constant0._Z5printv,"a",@progbits
	.sectionflags	@""
	.align	4
.nv.constant0._Z5printv:
	.zero		896


//--------------------- SYMBOLS --------------------------

	.type		.nv.reservedSmem.offset0,@object
	.size		.nv.reservedSmem.offset0,0x4
	.type		vprintf,@function
